//
// Generated by NVIDIA NVVM Compiler
//
// Compiler Build ID: CL-36424714
// Cuda compilation tools, release 13.0, V13.0.88
// Based on NVVM 20.0.0
//

.version 9.0
.target sm_100
.address_size 64

	// .globl	_Z10blurKernelPhS_iii

.visible .entry _Z10blurKernelPhS_iii(
	.param .u64 .ptr .align 1 _Z10blurKernelPhS_iii_param_0,
	.param .u64 .ptr .align 1 _Z10blurKernelPhS_iii_param_1,
	.param .u32 _Z10blurKernelPhS_iii_param_2,
	.param .u32 _Z10blurKernelPhS_iii_param_3,
	.param .u32 _Z10blurKernelPhS_iii_param_4
)
{
	.reg .pred 	%p<91>;
	.reg .b16 	%rs<5>;
	.reg .b32 	%r<194>;
	.reg .b64 	%rd<15>;

	ld.param.u64 	%rd6, [_Z10blurKernelPhS_iii_param_0];
	ld.param.u64 	%rd5, [_Z10blurKernelPhS_iii_param_1];
	ld.param.u32 	%r100, [_Z10blurKernelPhS_iii_param_2];
	ld.param.u32 	%r103, [_Z10blurKernelPhS_iii_param_3];
	ld.param.u32 	%r102, [_Z10blurKernelPhS_iii_param_4];
	cvta.to.global.u64 	%rd1, %rd6;
	mov.u32 	%r104, %ctaid.y;
	mov.u32 	%r105, %ntid.y;
	mov.u32 	%r106, %tid.y;
	mad.lo.s32 	%r107, %r104, %r105, %r106;
	mov.u32 	%r108, %ctaid.x;
	mov.u32 	%r109, %ntid.x;
	mov.u32 	%r110, %tid.x;
	mad.lo.s32 	%r2, %r108, %r109, %r110;
	setp.ge.s32 	%p2, %r2, %r100;
	setp.ge.s32 	%p3, %r107, %r103;
	or.pred  	%p4, %p2, %p3;
	@%p4 bra 	$L__BB0_44;
	neg.s32 	%r3, %r102;
	setp.lt.s32 	%p5, %r102, 0;
	@%p5 bra 	$L__BB0_43;
	shl.b32 	%r112, %r102, 1;
	and.b32  	%r4, %r112, 6;
	and.b32  	%r5, %r102, 1;
	sub.s32 	%r6, 3, %r102;
	and.b32  	%r113, %r112, -8;
	neg.s32 	%r7, %r113;
	sub.s32 	%r8, %r2, %r102;
	mov.b32 	%r172, 0;
	mov.u32 	%r146, %r3;
	mov.u32 	%r173, %r172;
$L__BB0_3:
	setp.lt.u32 	%p6, %r102, 4;
	add.s32 	%r114, %r146, %r107;
	setp.gt.s32 	%p7, %r114, -1;
	setp.lt.s32 	%p8, %r114, %r103;
	and.pred  	%p1, %p7, %p8;
	mul.lo.s32 	%r12, %r114, %r100;
	mov.u32 	%r182, %r3;
	@%p6 bra 	$L__BB0_23;
	add.s32 	%r149, %r8, %r12;
	mov.u32 	%r150, %r8;
	mov.u32 	%r151, %r7;
	mov.u32 	%r152, %r6;
$L__BB0_5:
	.pragma "nounroll";
	setp.gt.s32 	%p9, %r150, -1;
	setp.lt.s32 	%p10, %r150, %r100;
	and.pred  	%p11, %p9, %p10;
	and.pred  	%p12, %p1, %p11;
	cvt.s64.s32 	%rd7, %r149;
	add.s64 	%rd2, %rd1, %rd7;
	not.pred 	%p13, %p12;
	@%p13 bra 	$L__BB0_7;
	ld.global.u8 	%r115, [%rd2];
	add.s32 	%r173, %r173, %r115;
	add.s32 	%r172, %r172, 1;
$L__BB0_7:
	add.s32 	%r116, %r150, 1;
	setp.gt.s32 	%p14, %r116, -1;
	setp.lt.s32 	%p15, %r116, %r100;
	and.pred  	%p16, %p14, %p15;
	and.pred  	%p17, %p1, %p16;
	not.pred 	%p18, %p17;
	@%p18 bra 	$L__BB0_9;
	ld.global.u8 	%r117, [%rd2+1];
	add.s32 	%r173, %r173, %r117;
	add.s32 	%r172, %r172, 1;
$L__BB0_9:
	add.s32 	%r118, %r150, 2;
	setp.gt.s32 	%p19, %r118, -1;
	setp.lt.s32 	%p20, %r118, %r100;
	and.pred  	%p21, %p19, %p20;
	and.pred  	%p22, %p1, %p21;
	not.pred 	%p23, %p22;
	@%p23 bra 	$L__BB0_11;
	ld.global.u8 	%r119, [%rd2+2];
	add.s32 	%r173, %r173, %r119;
	add.s32 	%r172, %r172, 1;
$L__BB0_11:
	add.s32 	%r120, %r150, 3;
	setp.gt.s32 	%p24, %r120, -1;
	setp.lt.s32 	%p25, %r120, %r100;
	and.pred  	%p26, %p24, %p25;
	and.pred  	%p27, %p1, %p26;
	not.pred 	%p28, %p27;
	@%p28 bra 	$L__BB0_13;
	ld.global.u8 	%r121, [%rd2+3];
	add.s32 	%r173, %r173, %r121;
	add.s32 	%r172, %r172, 1;
$L__BB0_13:
	add.s32 	%r122, %r150, 4;
	setp.gt.s32 	%p29, %r122, -1;
	setp.lt.s32 	%p30, %r122, %r100;
	and.pred  	%p31, %p29, %p30;
	and.pred  	%p32, %p1, %p31;
	not.pred 	%p33, %p32;
	@%p33 bra 	$L__BB0_15;
	ld.global.u8 	%r123, [%rd2+4];
	add.s32 	%r173, %r173, %r123;
	add.s32 	%r172, %r172, 1;
$L__BB0_15:
	add.s32 	%r124, %r150, 5;
	setp.gt.s32 	%p34, %r124, -1;
	setp.lt.s32 	%p35, %r124, %r100;
	and.pred  	%p36, %p34, %p35;
	and.pred  	%p37, %p1, %p36;
	not.pred 	%p38, %p37;
	@%p38 bra 	$L__BB0_17;
	ld.global.u8 	%r125, [%rd2+5];
	add.s32 	%r173, %r173, %r125;
	add.s32 	%r172, %r172, 1;
$L__BB0_17:
	add.s32 	%r126, %r150, 6;
	setp.gt.s32 	%p39, %r126, -1;
	setp.lt.s32 	%p40, %r126, %r100;
	and.pred  	%p41, %p39, %p40;
	and.pred  	%p42, %p1, %p41;
	not.pred 	%p43, %p42;
	@%p43 bra 	$L__BB0_19;
	ld.global.u8 	%r127, [%rd2+6];
	add.s32 	%r173, %r173, %r127;
	add.s32 	%r172, %r172, 1;
$L__BB0_19:
	add.s32 	%r128, %r150, 7;
	setp.gt.s32 	%p44, %r128, -1;
	setp.lt.s32 	%p45, %r128, %r100;
	and.pred  	%p46, %p44, %p45;
	and.pred  	%p47, %p1, %p46;
	not.pred 	%p48, %p47;
	@%p48 bra 	$L__BB0_21;
	ld.global.u8 	%r129, [%rd2+7];
	add.s32 	%r173, %r173, %r129;
	add.s32 	%r172, %r172, 1;
$L__BB0_21:
	add.s32 	%r152, %r152, 8;
	add.s32 	%r151, %r151, 8;
	add.s32 	%r150, %r150, 8;
	add.s32 	%r149, %r149, 8;
	setp.ne.s32 	%p49, %r151, 0;
	@%p49 bra 	$L__BB0_5;
	add.s32 	%r182, %r152, -3;
$L__BB0_23:
	setp.lt.u32 	%p50, %r4, 3;
	@%p50 bra 	$L__BB0_33;
	add.s32 	%r60, %r182, %r2;
	setp.gt.s32 	%p51, %r60, -1;
	setp.lt.s32 	%p52, %r60, %r100;
	and.pred  	%p53, %p51, %p52;
	and.pred  	%p55, %p1, %p53;
	add.s32 	%r130, %r60, %r12;
	cvt.s64.s32 	%rd8, %r130;
	add.s64 	%rd3, %rd1, %rd8;
	not.pred 	%p56, %p55;
	@%p56 bra 	$L__BB0_26;
	ld.global.u8 	%r131, [%rd3];
	add.s32 	%r173, %r173, %r131;
	add.s32 	%r172, %r172, 1;
$L__BB0_26:
	add.s32 	%r132, %r60, 1;
	setp.gt.s32 	%p57, %r132, -1;
	setp.lt.s32 	%p58, %r132, %r100;
	and.pred  	%p59, %p57, %p58;
	and.pred  	%p60, %p1, %p59;
	not.pred 	%p61, %p60;
	@%p61 bra 	$L__BB0_28;
	ld.global.u8 	%r133, [%rd3+1];
	add.s32 	%r173, %r173, %r133;
	add.s32 	%r172, %r172, 1;
$L__BB0_28:
	add.s32 	%r134, %r60, 2;
	setp.gt.s32 	%p62, %r134, -1;
	setp.lt.s32 	%p63, %r134, %r100;
	and.pred  	%p64, %p62, %p63;
	and.pred  	%p65, %p1, %p64;
	not.pred 	%p66, %p65;
	@%p66 bra 	$L__BB0_30;
	ld.global.u8 	%r135, [%rd3+2];
	add.s32 	%r173, %r173, %r135;
	add.s32 	%r172, %r172, 1;
$L__BB0_30:
	add.s32 	%r136, %r60, 3;
	setp.gt.s32 	%p67, %r136, -1;
	setp.lt.s32 	%p68, %r136, %r100;
	and.pred  	%p69, %p67, %p68;
	and.pred  	%p70, %p1, %p69;
	not.pred 	%p71, %p70;
	@%p71 bra 	$L__BB0_32;
	ld.global.u8 	%r137, [%rd3+3];
	add.s32 	%r173, %r173, %r137;
	add.s32 	%r172, %r172, 1;
$L__BB0_32:
	add.s32 	%r182, %r182, 4;
$L__BB0_33:
	setp.eq.s32 	%p72, %r5, 0;
	@%p72 bra 	$L__BB0_39;
	add.s32 	%r81, %r182, %r2;
	setp.gt.s32 	%p73, %r81, -1;
	setp.lt.s32 	%p74, %r81, %r100;
	and.pred  	%p75, %p73, %p74;
	and.pred  	%p77, %p1, %p75;
	add.s32 	%r138, %r81, %r12;
	cvt.s64.s32 	%rd9, %r138;
	add.s64 	%rd4, %rd1, %rd9;
	not.pred 	%p78, %p77;
	@%p78 bra 	$L__BB0_36;
	ld.global.u8 	%r139, [%rd4];
	add.s32 	%r173, %r173, %r139;
	add.s32 	%r172, %r172, 1;
$L__BB0_36:
	add.s32 	%r140, %r81, 1;
	setp.gt.s32 	%p79, %r140, -1;
	setp.lt.s32 	%p80, %r140, %r100;
	and.pred  	%p81, %p79, %p80;
	and.pred  	%p82, %p1, %p81;
	not.pred 	%p83, %p82;
	@%p83 bra 	$L__BB0_38;
	ld.global.u8 	%r141, [%rd4+1];
	add.s32 	%r173, %r173, %r141;
	add.s32 	%r172, %r172, 1;
$L__BB0_38:
	add.s32 	%r182, %r182, 2;
$L__BB0_39:
	add.s32 	%r94, %r182, %r2;
	setp.gt.s32 	%p84, %r94, -1;
	setp.lt.s32 	%p85, %r94, %r100;
	and.pred  	%p86, %p84, %p85;
	and.pred  	%p88, %p1, %p86;
	not.pred 	%p89, %p88;
	@%p89 bra 	$L__BB0_41;
	add.s32 	%r142, %r94, %r12;
	cvt.s64.s32 	%rd10, %r142;
	add.s64 	%rd11, %rd1, %rd10;
	ld.global.u8 	%r143, [%rd11];
	add.s32 	%r173, %r173, %r143;
	add.s32 	%r172, %r172, 1;
$L__BB0_41:
	add.s32 	%r99, %r146, 1;
	setp.ne.s32 	%p90, %r146, %r102;
	mov.u32 	%r146, %r99;
	@%p90 bra 	$L__BB0_3;
	div.s32 	%r144, %r173, %r172;
	cvt.u16.u32 	%rs4, %r144;
$L__BB0_43:
	mad.lo.s32 	%r145, %r100, %r107, %r2;
	cvt.s64.s32 	%rd12, %r145;
	cvta.to.global.u64 	%rd13, %rd5;
	add.s64 	%rd14, %rd13, %rd12;
	st.global.u8 	[%rd14], %rs4;
$L__BB0_44:
	ret;

}


// ===== COMPILED SASS (sm_100) =====

	.target	sm_100

	.elftype	@"ET_EXEC"


//--------------------- .note.nv.tkinfo           --------------------------
	.section	.note.nv.tkinfo,"",@"SHT_NOTE"
	.sectionflags	@"SHF_NOTE_NV_TKINFO"
	.tkinfo
        /*0018*/ 	.word	0x00000002
        /*0030*/ 	.string	""
        /*0030*/ 	.string	"ptxas"
        /*0030*/ 	.string	"Cuda compilation tools, release 13.0, V13.0.88"
        /*0030*/ 	.string	"Build cuda_13.0.r13.0/compiler.36424714_0"
        /*0030*/ 	.string	"-arch sm_100 -m 64 "



//--------------------- .note.nv.cuinfo           --------------------------
	.section	.note.nv.cuinfo,"",@"SHT_NOTE"
	.sectionflags	@"SHF_NOTE_NV_CUINFO"
        /*0018*/ 	.short	0x0002
        /*001a*/ 	.short	0x0064
        /*001c*/ 	.short	0x0082
	.zero		2


//--------------------- .nv.info                  --------------------------
	.section	.nv.info,"",@"SHT_CUDA_INFO"
	.align	4


	//----- nvinfo : EIATTR_REGCOUNT
	.align		4
        /*0000*/ 	.byte	0x04, 0x2f
        /*0002*/ 	.short	(.L_1 - .L_0)
	.align		4
.L_0:
        /*0004*/ 	.word	index@(_Z10blurKernelPhS_iii)
        /*0008*/ 	.word	0x00000017


	//----- nvinfo : EIATTR_FRAME_SIZE
	.align		4
.L_1:
        /*000c*/ 	.byte	0x04, 0x11
        /*000e*/ 	.short	(.L_3 - .L_2)
	.align		4
.L_2:
        /*0010*/ 	.word	index@(_Z10blurKernelPhS_iii)
        /*0014*/ 	.word	0x00000000


	//----- nvinfo : EIATTR_MIN_STACK_SIZE
	.align		4
.L_3:
        /*0018*/ 	.byte	0x04, 0x12
        /*001a*/ 	.short	(.L_5 - .L_4)
	.align		4
.L_4:
        /*001c*/ 	.word	index@(_Z10blurKernelPhS_iii)
        /*0020*/ 	.word	0x00000000
.L_5:


//--------------------- .nv.compat                --------------------------
	.section	.nv.compat,"",@"SHT_CUDA_COMPAT_INFO"
	.align	4
        /*0000*/ 	.byte	0x02, 0x09, 0x00, 0x00, 0x02, 0x02, 0x01, 0x00, 0x02, 0x05, 0x05, 0x00, 0x03, 0x07, 0x01, 0x01
        /*0010*/ 	.byte	0x02, 0x03, 0x00, 0x00, 0x02, 0x06, 0x01, 0x00, 0x04, 0x0b, 0x08, 0x00, 0x09, 0x00, 0x00, 0x00
        /*0020*/ 	.byte	0x00, 0x00, 0x00, 0x00


//--------------------- .nv.info._Z10blurKernelPhS_iii --------------------------
	.section	.nv.info._Z10blurKernelPhS_iii,"",@"SHT_CUDA_INFO"
	.sectionflags	@""
	.align	4


	//----- nvinfo : EIATTR_CUDA_API_VERSION
	.align		4
        /*0000*/ 	.byte	0x04, 0x37
        /*0002*/ 	.short	(.L_7 - .L_6)
.L_6:
        /*0004*/ 	.word	0x00000082


	//----- nvinfo : EIATTR_KPARAM_INFO
	.align		4
.L_7:
        /*0008*/ 	.byte	0x04, 0x17
        /*000a*/ 	.short	(.L_9 - .L_8)
.L_8:
        /*000c*/ 	.word	0x00000000
        /*0010*/ 	.short	0x0004
        /*0012*/ 	.short	0x0018
        /*0014*/ 	.byte	0x00, 0xf0, 0x11, 0x00


	//----- nvinfo : EIATTR_KPARAM_INFO
	.align		4
.L_9:
        /*0018*/ 	.byte	0x04, 0x17
        /*001a*/ 	.short	(.L_11 - .L_10)
.L_10:
        /*001c*/ 	.word	0x00000000
        /*0020*/ 	.short	0x0003
        /*0022*/ 	.short	0x0014
        /*0024*/ 	.byte	0x00, 0xf0, 0x11, 0x00


	//----- nvinfo : EIATTR_KPARAM_INFO
	.align		4
.L_11:
        /*0028*/ 	.byte	0x04, 0x17
        /*002a*/ 	.short	(.L_13 - .L_12)
.L_12:
        /*002c*/ 	.word	0x00000000
        /*0030*/ 	.short	0x0002
        /*0032*/ 	.short	0x0010
        /*0034*/ 	.byte	0x00, 0xf0, 0x11, 0x00


	//----- nvinfo : EIATTR_KPARAM_INFO
	.align		4
.L_13:
        /*0038*/ 	.byte	0x04, 0x17
        /*003a*/ 	.short	(.L_15 - .L_14)
.L_14:
        /*003c*/ 	.word	0x00000000
        /*0040*/ 	.short	0x0001
        /*0042*/ 	.short	0x0008
        /*0044*/ 	.byte	0x00, 0xf5, 0x21, 0x00


	//----- nvinfo : EIATTR_KPARAM_INFO
	.align		4
.L_15:
        /*0048*/ 	.byte	0x04, 0x17
        /*004a*/ 	.short	(.L_17 - .L_16)
.L_16:
        /*004c*/ 	.word	0x00000000
        /*0050*/ 	.short	0x0000
        /*0052*/ 	.short	0x0000
        /*0054*/ 	.byte	0x00, 0xf5, 0x21, 0x00


	//----- nvinfo : EIATTR_SPARSE_MMA_MASK
	.align		4
.L_17:
        /*0058*/ 	.byte	0x03, 0x50
        /*005a*/ 	.short	0x0000


	//----- nvinfo : EIATTR_MAXREG_COUNT
	.align		4
        /*005c*/ 	.byte	0x03, 0x1b
        /*005e*/ 	.short	0x00ff


	//----- nvinfo : EIATTR_MERCURY_ISA_VERSION
	.align		4
        /*0060*/ 	.byte	0x03, 0x5f
        /*0062*/ 	.short	0x0101


	//----- nvinfo : EIATTR_VRC_CTA_INIT_COUNT
	.align		4
        /*0064*/ 	.byte	0x02, 0x4a
	.zero		1
	.zero		1


	//----- nvinfo : EIATTR_EXIT_INSTR_OFFSETS
	.align		4
        /*0068*/ 	.byte	0x04, 0x1c
        /*006a*/ 	.short	(.L_19 - .L_18)


	//   ....[0]....
.L_18:
        /*006c*/ 	.word	0x000000c0


	//   ....[1]....
        /*0070*/ 	.word	0x00000d70


	//----- nvinfo : EIATTR_CRS_STACK_SIZE
	.align		4
.L_19:
        /*0074*/ 	.byte	0x04, 0x1e
        /*0076*/ 	.short	(.L_21 - .L_20)
.L_20:
        /*0078*/ 	.word	0x00000000


	//----- nvinfo : EIATTR_CBANK_PARAM_SIZE
	.align		4
.L_21:
        /*007c*/ 	.byte	0x03, 0x19
        /*007e*/ 	.short	0x001c


	//----- nvinfo : EIATTR_PARAM_CBANK
	.align		4
        /*0080*/ 	.byte	0x04, 0x0a
        /*0082*/ 	.short	(.L_23 - .L_22)
	.align		4
.L_22:
        /*0084*/ 	.word	index@(.nv.constant0._Z10blurKernelPhS_iii)
        /*0088*/ 	.short	0x0380
        /*008a*/ 	.short	0x001c


	//----- nvinfo : EIATTR_SW_WAR
	.align		4
.L_23:
        /*008c*/ 	.byte	0x04, 0x36
        /*008e*/ 	.short	(.L_25 - .L_24)
.L_24:
        /*0090*/ 	.word	0x00000008
.L_25:


//--------------------- .nv.callgraph             --------------------------
	.section	.nv.callgraph,"",@"SHT_CUDA_CALLGRAPH"
	.align	4
	.sectionentsize	8
	.align		4
        /*0000*/ 	.word	0x00000000
	.align		4
        /*0004*/ 	.word	0xffffffff
	.align		4
        /*0008*/ 	.word	0x00000000
	.align		4
        /*000c*/ 	.word	0xfffffffe
	.align		4
        /*0010*/ 	.word	0x00000000
	.align		4
        /*0014*/ 	.word	0xfffffffd
	.align		4
        /*0018*/ 	.word	0x00000000
	.align		4
        /*001c*/ 	.word	0xfffffffc


//--------------------- .text._Z10blurKernelPhS_iii --------------------------
	.section	.text._Z10blurKernelPhS_iii,"ax",@progbits
	.align	128
        .global         _Z10blurKernelPhS_iii
        .type           _Z10blurKernelPhS_iii,@function
        .size           _Z10blurKernelPhS_iii,(.L_x_9 - _Z10blurKernelPhS_iii)
        .other          _Z10blurKernelPhS_iii,@"STO_CUDA_ENTRY STV_DEFAULT"
_Z10blurKernelPhS_iii:
.text._Z10blurKernelPhS_iii:
[----:B------:R-:W-:Y:S01]  /*0000*/  LDC R1, c[0x0][0x37c] ;  /* 0x0000df00ff017b82 */ /* 0x000fe20000000800 */
[----:B------:R-:W0:Y:S07]  /*0010*/  S2R R3, SR_TID.Y ;  /* 0x0000000000037919 */ /* 0x000e2e0000002200 */
[----:B------:R-:W0:Y:S01]  /*0020*/  S2UR UR4, SR_CTAID.Y ;  /* 0x00000000000479c3 */ /* 0x000e220000002600 */
[----:B------:R-:W1:Y:S01]  /*0030*/  LDCU.64 UR12, c[0x0][0x390] ;  /* 0x00007200ff0c77ac */ /* 0x000e620008000a00 */
[----:B------:R-:W2:Y:S06]  /*0040*/  S2R R0, SR_TID.X ;  /* 0x0000000000007919 */ /* 0x000eac0000002100 */
[----:B------:R-:W0:Y:S08]  /*0050*/  LDC R4, c[0x0][0x364] ;  /* 0x0000d900ff047b82 */ /* 0x000e300000000800 */
[----:B------:R-:W2:Y:S08]  /*0060*/  S2UR UR5, SR_CTAID.X ;  /* 0x00000000000579c3 */ /* 0x000eb00000002500 */
[----:B------:R-:W2:Y:S01]  /*0070*/  LDC R7, c[0x0][0x360] ;  /* 0x0000d800ff077b82 */ /* 0x000ea20000000800 */
[----:B0-----:R-:W-:-:S05]  /*0080*/  IMAD R4, R4, UR4, R3 ;  /* 0x0000000404047c24 */ /* 0x001fca000f8e0203 */
[----:B-1----:R-:W-:Y:S01]  /*0090*/  ISETP.GE.AND P0, PT, R4, UR13, PT ;  /* 0x0000000d04007c0c */ /* 0x002fe2000bf06270 */
[----:B--2---:R-:W-:-:S05]  /*00a0*/  IMAD R7, R7, UR5, R0 ;  /* 0x0000000507077c24 */ /* 0x004fca000f8e0200 */
[----:B------:R-:W-:-:S13]  /*00b0*/  ISETP.GE.OR P0, PT, R7, UR12, P0 ;  /* 0x0000000c07007c0c */ /* 0x000fda0008706670 */
[----:B------:R-:W-:Y:S05]  /*00c0*/  @P0 EXIT ;  /* 0x000000000000094d */ /* 0x000fea0003800000 */
[----:B------:R-:W0:Y:S01]  /*00d0*/  LDCU UR7, c[0x0][0x398] ;  /* 0x00007300ff0777ac */ /* 0x000e220008000800 */
[----:B------:R-:W1:Y:S01]  /*00e0*/  LDCU.64 UR10, c[0x0][0x358] ;  /* 0x00006b00ff0a77ac */ /* 0x000e620008000a00 */
[----:B0-----:R-:W-:-:S09]  /*00f0*/  UISETP.GE.AND UP0, UPT, UR7, URZ, UPT ;  /* 0x000000ff0700728c */ /* 0x001fd2000bf06270 */
[----:B-1----:R-:W-:Y:S05]  /*0100*/  BRA.U !UP0, `(.L_x_0) ;  /* 0x0000000d08047547 */ /* 0x002fea000b800000 */
[----:B------:R-:W-:Y:S02]  /*0110*/  USHF.L.U32 UR4, UR7, 0x1, URZ ;  /* 0x0000000107047899 */ /* 0x000fe400080006ff */
[----:B------:R-:W-:Y:S01]  /*0120*/  VIADD R6, R7, -UR7 ;  /* 0x8000000707067c36 */ /* 0x000fe20008000000 */
[----:B------:R-:W-:Y:S01]  /*0130*/  UIADD3 UR8, UPT, UPT, -UR7, URZ, URZ ;  /* 0x000000ff07087290 */ /* 0x000fe2000fffe1ff */
[----:B------:R-:W-:Y:S01]  /*0140*/  IMAD.MOV.U32 R0, RZ, RZ, RZ ;  /* 0x000000ffff007224 */ /* 0x000fe200078e00ff */
[----:B------:R-:W-:Y:S01]  /*0150*/  ULOP3.LUT UR6, UR4, 0xfffffff8, URZ, 0xc0, !UPT ;  /* 0xfffffff804067892 */ /* 0x000fe2000f8ec0ff */
[----:B------:R-:W-:Y:S01]  /*0160*/  IMAD.MOV.U32 R5, RZ, RZ, RZ ;  /* 0x000000ffff057224 */ /* 0x000fe200078e00ff */
[----:B------:R-:W-:Y:S02]  /*0170*/  ULOP3.LUT UR4, UR4, 0x6, URZ, 0xc0, !UPT ;  /* 0x0000000604047892 */ /* 0x000fe4000f8ec0ff */
[----:B------:R-:W-:Y:S02]  /*0180*/  UIADD3 UR5, UPT, UPT, -UR7, 0x3, URZ ;  /* 0x0000000307057890 */ /* 0x000fe4000fffe1ff */
[----:B------:R-:W-:-:S02]  /*0190*/  UISETP.GE.U32.AND UP1, UPT, UR4, 0x3, UPT ;  /* 0x000000030400788c */ /* 0x000fc4000bf26070 */
[----:B------:R-:W-:Y:S01]  /*01a0*/  UIADD3 UR9, UPT, UPT, -UR6, URZ, URZ ;  /* 0x000000ff06097290 */ /* 0x000fe2000fffe1ff */
[----:B------:R-:W-:-:S11]  /*01b0*/  UMOV UR4, UR8 ;  /* 0x0000000800047c82 */ /* 0x000fd60008000000 */
.L_x_7:
[----:B------:R-:W0:Y:S01]  /*01c0*/  LDCU UR7, c[0x0][0x398] ;  /* 0x00007300ff0777ac */ /* 0x000e220008000800 */
[----:B------:R-:W-:Y:S01]  /*01d0*/  VIADD R9, R4, UR4 ;  /* 0x0000000404097c36 */ /* 0x000fe20008000000 */
[----:B------:R-:W1:Y:S01]  /*01e0*/  LDCU UR12, c[0x0][0x394] ;  /* 0x00007280ff0c77ac */ /* 0x000e620008000800 */
[----:B------:R-:W-:Y:S01]  /*01f0*/  UMOV UR6, UR4 ;  /* 0x0000000400067c82 */ /* 0x000fe20008000000 */
[----:B------:R-:W-:Y:S02]  /*0200*/  UIADD3 UR4, UPT, UPT, UR4, 0x1, URZ ;  /* 0x0000000104047890 */ /* 0x000fe4000fffe0ff */
[----:B0-----:R-:W-:Y:S02]  /*0210*/  UISETP.GE.U32.AND UP2, UPT, UR7, 0x4, UPT ;  /* 0x000000040700788c */ /* 0x001fe4000bf46070 */
[----:B------:R-:W-:Y:S01]  /*0220*/  UISETP.NE.AND UP0, UPT, UR6, UR7, UPT ;  /* 0x000000070600728c */ /* 0x000fe2000bf05270 */
[----:B-1----:R-:W-:Y:S02]  /*0230*/  ISETP.GE.AND P0, PT, R9, UR12, PT ;  /* 0x0000000c09007c0c */ /* 0x002fe4000bf06270 */
[----:B------:R-:W-:-:S02]  /*0240*/  UMOV UR6, UR8 ;  /* 0x0000000800067c82 */ /* 0x000fc40008000000 */
[----:B------:R-:W-:Y:S02]  /*0250*/  ISETP.GT.AND P0, PT, R9, -0x1, !P0 ;  /* 0xffffffff0900780c */ /* 0x000fe40004704270 */
[----:B------:R-:W-:Y:S11]  /*0260*/  BRA.U !UP2, `(.L_x_1) ;  /* 0x000000050a1c7547 */ /* 0x000ff6000b800000 */
[----:B------:R-:W0:Y:S01]  /*0270*/  LDCU UR6, c[0x0][0x390] ;  /* 0x00007200ff0677ac */ /* 0x000e220008000800 */
[--C-:B------:R-:W-:Y:S01]  /*0280*/  IMAD.MOV.U32 R8, RZ, RZ, R6.reuse ;  /* 0x000000ffff087224 */ /* 0x100fe200078e0006 */
[----:B------:R-:W1:Y:S01]  /*0290*/  LDCU UR14, c[0x0][0x390] ;  /* 0x00007200ff0e77ac */ /* 0x000e620008000800 */
[----:B------:R-:W2:Y:S01]  /*02a0*/  LDCU.64 UR12, c[0x0][0x380] ;  /* 0x00007000ff0c77ac */ /* 0x000ea20008000a00 */
[----:B------:R-:W-:Y:S01]  /*02b0*/  UMOV UR7, UR5 ;  /* 0x0000000500077c82 */ /* 0x000fe20008000000 */
[----:B0-----:R-:W-:Y:S01]  /*02c0*/  IMAD R15, R9, UR6, R6 ;  /* 0x00000006090f7c24 */ /* 0x001fe2000f8e0206 */
[----:B------:R-:W-:-:S06]  /*02d0*/  UMOV UR6, UR9 ;  /* 0x0000000900067c82 */ /* 0x000fcc0008000000 */
.L_x_2:
[C---:B-1----:R-:W-:Y:S01]  /*02e0*/  ISETP.GE.AND P6, PT, R8.reuse, UR14, PT ;  /* 0x0000000e08007c0c */ /* 0x042fe2000bfc6270 */
[C---:B------:R-:W-:Y:S01]  /*02f0*/  VIADD R10, R8.reuse, 0x1 ;  /* 0x00000001080a7836 */ /* 0x040fe20000000000 */
[----:B--2---:R-:W-:Y:S02]  /*0300*/  IADD3 R2, P1, PT, R15, UR12, RZ ;  /* 0x0000000c0f027c10 */ /* 0x004fe4000ff3e0ff */
[----:B------:R-:W-:Y:S02]  /*0310*/  ISETP.GT.AND P6, PT, R8, -0x1, !P6 ;  /* 0xffffffff0800780c */ /* 0x000fe400077c4270 */
[C---:B------:R-:W-:Y:S02]  /*0320*/  ISETP.GE.AND P2, PT, R10.reuse, UR14, PT ;  /* 0x0000000e0a007c0c */ /* 0x040fe4000bf46270 */
[----:B------:R-:W-:Y:S02]  /*0330*/  PLOP3.LUT P6, PT, P0, P6, PT, 0x80, 0x8 ;  /* 0x000000000008781c */ /* 0x000fe400007cd070 */
[----:B------:R-:W-:-:S02]  /*0340*/  ISETP.GT.AND P2, PT, R10, -0x1, !P2 ;  /* 0xffffffff0a00780c */ /* 0x000fc40005744270 */
[----:B------:R-:W-:Y:S02]  /*0350*/  LEA.HI.X.SX32 R3, R15, UR13, 0x1, P1 ;  /* 0x0000000d0f037c11 */ /* 0x000fe400088f0eff */
[----:B------:R-:W-:-:S07]  /*0360*/  PLOP3.LUT P2, PT, P0, P2, PT, 0x80, 0x8 ;  /* 0x000000000008781c */ /* 0x000fce0000745070 */
[----:B------:R-:W2:Y:S06]  /*0370*/  @P6 LDG.E.U8 R10, desc[UR10][R2.64] ;  /* 0x0000000a020a6981 */ /* 0x000eac000c1e1100 */
[----:B------:R-:W3:Y:S01]  /*0380*/  @P2 LDG.E.U8 R12, desc[UR10][R2.64+0x1] ;  /* 0x0000010a020c2981 */ /* 0x000ee2000c1e1100 */
[C---:B------:R-:W-:Y:S02]  /*0390*/  VIADD R11, R8.reuse, 0x2 ;  /* 0x00000002080b7836 */ /* 0x040fe40000000000 */
[----:B------:R-:W-:Y:S02]  /*03a0*/  VIADD R13, R8, 0x3 ;  /* 0x00000003080d7836 */ /* 0x000fe40000000000 */
[----:B------:R-:W-:Y:S01]  /*03b0*/  @P6 VIADD R0, R0, 0x1 ;  /* 0x0000000100006836 */ /* 0x000fe20000000000 */
[----:B------:R-:W-:-:S02]  /*03c0*/  ISETP.GE.AND P1, PT, R11, UR14, PT ;  /* 0x0000000e0b007c0c */ /* 0x000fc4000bf26270 */
[----:B------:R-:W-:Y:S01]  /*03d0*/  ISETP.GE.AND P4, PT, R13, UR14, PT ;  /* 0x0000000e0d007c0c */ /* 0x000fe2000bf86270 */
[----:B------:R-:W-:Y:S01]  /*03e0*/  @P2 VIADD R0, R0, 0x1 ;  /* 0x0000000100002836 */ /* 0x000fe20000000000 */
[----:B------:R-:W-:Y:S01]  /*03f0*/  ISETP.GT.AND P1, PT, R11, -0x1, !P1 ;  /* 0xffffffff0b00780c */ /* 0x000fe20004f24270 */
[C---:B------:R-:W-:Y:S01]  /*0400*/  VIADD R11, R8.reuse, 0x4 ;  /* 0x00000004080b7836 */ /* 0x040fe20000000000 */
[----:B------:R-:W-:Y:S01]  /*0410*/  ISETP.GT.AND P4, PT, R13, -0x1, !P4 ;  /* 0xffffffff0d00780c */ /* 0x000fe20006784270 */
[----:B------:R-:W-:Y:S01]  /*0420*/  VIADD R13, R8, 0x5 ;  /* 0x00000005080d7836 */ /* 0x000fe20000000000 */
[----:B------:R-:W-:Y:S02]  /*0430*/  PLOP3.LUT P1, PT, P0, P1, PT, 0x80, 0x8 ;  /* 0x000000000008781c */ /* 0x000fe40000723070 */
[----:B------:R-:W-:Y:S02]  /*0440*/  ISETP.GE.AND P3, PT, R11, UR14, PT ;  /* 0x0000000e0b007c0c */ /* 0x000fe4000bf66270 */
[----:B------:R-:W-:-:S02]  /*0450*/  PLOP3.LUT P4, PT, P0, P4, PT, 0x80, 0x8 ;  /* 0x000000000008781c */ /* 0x000fc40000789070 */
[----:B------:R-:W-:Y:S01]  /*0460*/  ISETP.GT.AND P3, PT, R11, -0x1, !P3 ;  /* 0xffffffff0b00780c */ /* 0x000fe20005f64270 */
[----:B------:R-:W-:Y:S01]  /*0470*/  VIADD R11, R8, 0x7 ;  /* 0x00000007080b7836 */ /* 0x000fe20000000000 */
[C---:B------:R-:W-:Y:S02]  /*0480*/  ISETP.GE.AND P5, PT, R13.reuse, UR14, PT ;  /* 0x0000000e0d007c0c */ /* 0x040fe4000bfa6270 */
[----:B------:R-:W-:Y:S02]  /*0490*/  PLOP3.LUT P3, PT, P0, P3, PT, 0x80, 0x8 ;  /* 0x000000000008781c */ /* 0x000fe40000767070 */
[----:B------:R-:W-:-:S04]  /*04a0*/  ISETP.GT.AND P5, PT, R13, -0x1, !P5 ;  /* 0xffffffff0d00780c */ /* 0x000fc80006fa4270 */
[----:B------:R-:W-:-:S07]  /*04b0*/  PLOP3.LUT P5, PT, P0, P5, PT, 0x80, 0x8 ;  /* 0x000000000008781c */ /* 0x000fce00007ab070 */
[----:B------:R-:W4:Y:S06]  /*04c0*/  @P3 LDG.E.U8 R14, desc[UR10][R2.64+0x4] ;  /* 0x0000040a020e3981 */ /* 0x000f2c000c1e1100 */
[----:B------:R-:W5:Y:S01]  /*04d0*/  @P5 LDG.E.U8 R16, desc[UR10][R2.64+0x5] ;  /* 0x0000050a02105981 */ /* 0x000f62000c1e1100 */
[----:B--2---:R-:W-:Y:S02]  /*04e0*/  @P6 IMAD.IADD R5, R5, 0x1, R10 ;  /* 0x0000000105056824 */ /* 0x004fe400078e020a */
[----:B------:R-:W-:Y:S02]  /*04f0*/  VIADD R10, R8, 0x6 ;  /* 0x00000006080a7836 */ /* 0x000fe40000000000 */
[----:B---3--:R-:W-:-:S03]  /*0500*/  @P2 IMAD.IADD R5, R5, 0x1, R12 ;  /* 0x0000000105052824 */ /* 0x008fc600078e020c */
[C---:B------:R-:W-:Y:S01]  /*0510*/  ISETP.GE.AND P6, PT, R10.reuse, UR14, PT ;  /* 0x0000000e0a007c0c */ /* 0x040fe2000bfc6270 */
[----:B------:R-:W2:Y:S01]  /*0520*/  @P4 LDG.E.U8 R12, desc[UR10][R2.64+0x3] ;  /* 0x0000030a020c4981 */ /* 0x000ea2000c1e1100 */
[C---:B------:R-:W-:Y:S02]  /*0530*/  ISETP.GE.AND P2, PT, R11.reuse, UR14, PT ;  /* 0x0000000e0b007c0c */ /* 0x040fe4000bf46270 */
[----:B------:R-:W-:Y:S02]  /*0540*/  ISETP.GT.AND P6, PT, R10, -0x1, !P6 ;  /* 0xffffffff0a00780c */ /* 0x000fe400077c4270 */
[----:B------:R-:W3:Y:S01]  /*0550*/  @P1 LDG.E.U8 R10, desc[UR10][R2.64+0x2] ;  /* 0x0000020a020a1981 */ /* 0x000ee2000c1e1100 */
[----:B------:R-:W-:Y:S02]  /*0560*/  ISETP.GT.AND P2, PT, R11, -0x1, !P2 ;  /* 0xffffffff0b00780c */ /* 0x000fe40005744270 */
[----:B------:R-:W-:Y:S02]  /*0570*/  PLOP3.LUT P6, PT, P0, P6, PT, 0x80, 0x8 ;  /* 0x000000000008781c */ /* 0x000fe400007cd070 */
[----:B------:R-:W-:-:S11]  /*0580*/  PLOP3.LUT P2, PT, P0, P2, PT, 0x80, 0x8 ;  /* 0x000000000008781c */ /* 0x000fd60000745070 */
[----:B------:R-:W5:Y:S04]  /*0590*/  @P6 LDG.E.U8 R18, desc[UR10][R2.64+0x6] ;  /* 0x0000060a02126981 */ /* 0x000f68000c1e1100 */
[----:B------:R-:W5:Y:S01]  /*05a0*/  @P2 LDG.E.U8 R20, desc[UR10][R2.64+0x7] ;  /* 0x0000070a02142981 */ /* 0x000f62000c1e1100 */
[----:B------:R-:W-:Y:S01]  /*05b0*/  @P1 VIADD R0, R0, 0x1 ;  /* 0x0000000100001836 */ /* 0x000fe20000000000 */
[----:B------:R-:W-:-:S03]  /*05c0*/  UIADD3 UR6, UPT, UPT, UR6, 0x8, URZ ;  /* 0x0000000806067890 */ /* 0x000fc6000fffe0ff */
[----:B------:R-:W-:Y:S01]  /*05d0*/  @P4 VIADD R0, R0, 0x1 ;  /* 0x0000000100004836 */ /* 0x000fe20000000000 */
[----:B------:R-:W-:-:S03]  /*05e0*/  UISETP.NE.AND UP2, UPT, UR6, URZ, UPT ;  /* 0x000000ff0600728c */ /* 0x000fc6000bf45270 */
[----:B------:R-:W-:-:S04]  /*05f0*/  @P3 VIADD R0, R0, 0x1 ;  /* 0x0000000100003836 */ /* 0x000fc80000000000 */
[----:B------:R-:W-:-:S04]  /*0600*/  @P5 VIADD R0, R0, 0x1 ;  /* 0x0000000100005836 */ /* 0x000fc80000000000 */
[----:B------:R-:W-:Y:S02]  /*0610*/  @P6 VIADD R0, R0, 0x1 ;  /* 0x0000000100006836 */ /* 0x000fe40000000000 */
[----:B------:R-:W-:Y:S02]  /*0620*/  VIADD R8, R8, 0x8 ;  /* 0x0000000808087836 */ /* 0x000fe40000000000 */
[----:B------:R-:W-:Y:S02]  /*0630*/  VIADD R15, R15, 0x8 ;  /* 0x000000080f0f7836 */ /* 0x000fe40000000000 */
[----:B------:R-:W-:Y:S01]  /*0640*/  @P2 VIADD R0, R0, 0x1 ;  /* 0x0000000100002836 */ /* 0x000fe20000000000 */
[----:B------:R-:W-:Y:S01]  /*0650*/  UIADD3 UR7, UPT, UPT, UR7, 0x8, URZ ;  /* 0x0000000807077890 */ /* 0x000fe2000fffe0ff */
[----:B---3--:R-:W-:-:S04]  /*0660*/  @P1 IMAD.IADD R5, R5, 0x1, R10 ;  /* 0x0000000105051824 */ /* 0x008fc800078e020a */
[----:B--2---:R-:W-:-:S05]  /*0670*/  @P4 IMAD.IADD R5, R5, 0x1, R12 ;  /* 0x0000000105054824 */ /* 0x004fca00078e020c */
[----:B----4-:R-:W-:-:S05]  /*0680*/  @P3 IADD3 R5, PT, PT, R5, R14, RZ ;  /* 0x0000000e05053210 */ /* 0x010fca0007ffe0ff */
[----:B-----5:R-:W-:-:S04]  /*0690*/  @P5 IMAD.IADD R5, R5, 0x1, R16 ;  /* 0x0000000105055824 */ /* 0x020fc800078e0210 */
[----:B------:R-:W-:-:S04]  /*06a0*/  @P6 IMAD.IADD R5, R5, 0x1, R18 ;  /* 0x0000000105056824 */ /* 0x000fc800078e0212 */
[----:B------:R-:W-:Y:S01]  /*06b0*/  @P2 IMAD.IADD R5, R5, 0x1, R20 ;  /* 0x0000000105052824 */ /* 0x000fe200078e0214 */
[----:B------:R-:W-:Y:S06]  /*06c0*/  BRA.U UP2, `(.L_x_2) ;  /* 0xfffffffd02047547 */ /* 0x000fec000b83ffff */
[----:B------:R-:W-:-:S12]  /*06d0*/  UIADD3 UR6, UPT, UPT, UR7, -0x3, URZ ;  /* 0xfffffffd07067890 */ /* 0x000fd8000fffe0ff */
.L_x_1:
[----:B------:R-:W0:Y:S01]  /*06e0*/  LDCU UR7, c[0x0][0x398] ;  /* 0x00007300ff0777ac */ /* 0x000e220008000800 */
[----:B------:R-:W1:Y:S01]  /*06f0*/  LDCU UR12, c[0x0][0x390] ;  /* 0x00007200ff0c77ac */ /* 0x000e620008000800 */
[----:B0-----:R-:W-:Y:S01]  /*0700*/  ULOP3.LUT UP2, URZ, UR7, 0x1, URZ, 0xc0, !UPT ;  /* 0x0000000107ff7892 */ /* 0x001fe2000f84c0ff */
[----:B-1----:R-:W-:Y:S10]  /*0710*/  BRA.U !UP1, `(.L_x_3) ;  /* 0x0000000109887547 */ /* 0x002ff4000b800000 */
[----:B------:R-:W0:Y:S01]  /*0720*/  LDCU UR7, c[0x0][0x390] ;  /* 0x00007200ff0777ac */ /* 0x000e220008000800 */
[----:B------:R-:W-:Y:S01]  /*0730*/  VIADD R8, R7, UR6 ;  /* 0x0000000607087c36 */ /* 0x000fe20008000000 */
[----:B------:R-:W1:Y:S03]  /*0740*/  LDCU.64 UR14, c[0x0][0x380] ;  /* 0x00007000ff0e77ac */ /* 0x000e660008000a00 */
[C---:B------:R-:W-:Y:S02]  /*0750*/  VIADD R2, R8.reuse, 0x1 ;  /* 0x0000000108027836 */ /* 0x040fe40000000000 */
[C---:B------:R-:W-:Y:S01]  /*0760*/  VIADD R10, R8.reuse, 0x2 ;  /* 0x00000002080a7836 */ /* 0x040fe20000000000 */
[----:B0-----:R-:W-:Y:S01]  /*0770*/  ISETP.GE.AND P1, PT, R8, UR7, PT ;  /* 0x0000000708007c0c */ /* 0x001fe2000bf26270 */
[----:B------:R-:W-:Y:S01]  /*0780*/  IMAD R3, R9, UR7, R8 ;  /* 0x0000000709037c24 */ /* 0x000fe2000f8e0208 */
[----:B------:R-:W-:-:S02]  /*0790*/  ISETP.GE.AND P2, PT, R2, UR7, PT ;  /* 0x0000000702007c0c */ /* 0x000fc4000bf46270 */
[C---:B------:R-:W-:Y:S01]  /*07a0*/  ISETP.GT.AND P1, PT, R8.reuse, -0x1, !P1 ;  /* 0xffffffff0800780c */ /* 0x040fe20004f24270 */
[----:B------:R-:W-:Y:S01]  /*07b0*/  VIADD R8, R8, 0x3 ;  /* 0x0000000308087836 */ /* 0x000fe20000000000 */
[----:B------:R-:W-:Y:S02]  /*07c0*/  ISETP.GE.AND P3, PT, R10, UR7, PT ;  /* 0x000000070a007c0c */ /* 0x000fe4000bf66270 */
[----:B------:R-:W-:Y:S02]  /*07d0*/  ISETP.GT.AND P2, PT, R2, -0x1, !P2 ;  /* 0xffffffff0200780c */ /* 0x000fe40005744270 */
[----:B------:R-:W-:Y:S02]  /*07e0*/  PLOP3.LUT P1, PT, P0, P1, PT, 0x80, 0x8 ;  /* 0x000000000008781c */ /* 0x000fe40000723070 */
[----:B------:R-:W-:Y:S02]  /*07f0*/  ISETP.GT.AND P3, PT, R10, -0x1, !P3 ;  /* 0xffffffff0a00780c */ /* 0x000fe40005f64270 */
[----:B-1----:R-:W-:-:S02]  /*0800*/  IADD3 R2, P5, PT, R3, UR14, RZ ;  /* 0x0000000e03027c10 */ /* 0x002fc4000ffbe0ff */
[C---:B------:R-:W-:Y:S02]  /*0810*/  ISETP.GE.AND P4, PT, R8.reuse, UR7, PT ;  /* 0x0000000708007c0c */ /* 0x040fe4000bf86270 */
[----:B------:R-:W-:Y:S02]  /*0820*/  PLOP3.LUT P2, PT, P0, P2, PT, 0x80, 0x8 ;  /* 0x000000000008781c */ /* 0x000fe40000745070 */
[----:B------:R-:W-:Y:S02]  /*0830*/  LEA.HI.X.SX32 R3, R3, UR15, 0x1, P5 ;  /* 0x0000000f03037c11 */ /* 0x000fe4000a8f0eff */
[----:B------:R-:W-:Y:S02]  /*0840*/  ISETP.GT.AND P4, PT, R8, -0x1, !P4 ;  /* 0xffffffff0800780c */ /* 0x000fe40006784270 */
[----:B------:R-:W-:Y:S01]  /*0850*/  PLOP3.LUT P3, PT, P0, P3, PT, 0x80, 0x8 ;  /* 0x000000000008781c */ /* 0x000fe20000767070 */
[----:B------:R-:W2:Y:S01]  /*0860*/  @P1 LDG.E.U8 R8, desc[UR10][R2.64] ;  /* 0x0000000a02081981 */ /* 0x000ea2000c1e1100 */
[----:B------:R-:W-:-:S05]  /*0870*/  PLOP3.LUT P4, PT, P0, P4, PT, 0x80, 0x8 ;  /* 0x000000000008781c */ /* 0x000fca0000789070 */
[----:B------:R-:W3:Y:S06]  /*0880*/  @P2 LDG.E.U8 R10, desc[UR10][R2.64+0x1] ;  /* 0x0000010a020a2981 */ /* 0x000eec000c1e1100 */
[----:B------:R-:W4:Y:S04]  /*0890*/  @P3 LDG.E.U8 R12, desc[UR10][R2.64+0x2] ;  /* 0x0000020a020c3981 */ /* 0x000f28000c1e1100 */
[----:B------:R-:W5:Y:S01]  /*08a0*/  @P4 LDG.E.U8 R14, desc[UR10][R2.64+0x3] ;  /* 0x0000030a020e4981 */ /* 0x000f62000c1e1100 */
[----:B------:R-:W-:-:S05]  /*08b0*/  @P1 IADD3 R0, PT, PT, R0, 0x1, RZ ;  /* 0x0000000100001810 */ /* 0x000fca0007ffe0ff */
[----:B------:R-:W-:-:S04]  /*08c0*/  @P2 VIADD R0, R0, 0x1 ;  /* 0x0000000100002836 */ /* 0x000fc80000000000 */
[----:B------:R-:W-:Y:S01]  /*08d0*/  @P3 VIADD R0, R0, 0x1 ;  /* 0x0000000100003836 */ /* 0x000fe20000000000 */
[----:B------:R-:W-:-:S03]  /*08e0*/  UIADD3 UR6, UPT, UPT, UR6, 0x4, URZ ;  /* 0x0000000406067890 */ /* 0x000fc6000fffe0ff */
[----:B------:R-:W-:Y:S02]  /*08f0*/  @P4 VIADD R0, R0, 0x1 ;  /* 0x0000000100004836 */ /* 0x000fe40000000000 */
[----:B--2---:R-:W-:-:S04]  /*0900*/  @P1 IMAD.IADD R5, R5, 0x1, R8 ;  /* 0x0000000105051824 */ /* 0x004fc800078e0208 */
[----:B---3--:R-:W-:-:S04]  /*0910*/  @P2 IMAD.IADD R5, R5, 0x1, R10 ;  /* 0x0000000105052824 */ /* 0x008fc800078e020a */
[----:B----4-:R-:W-:-:S04]  /*0920*/  @P3 IMAD.IADD R5, R5, 0x1, R12 ;  /* 0x0000000105053824 */ /* 0x010fc800078e020c */
[----:B-----5:R-:W-:-:S07]  /*0930*/  @P4 IMAD.IADD R5, R5, 0x1, R14 ;  /* 0x0000000105054824 */ /* 0x020fce00078e020e */
.L_x_3:
[----:B------:R-:W-:Y:S05]  /*0940*/  BRA.U !UP2, `(.L_x_4) ;  /* 0x000000010a507547 */ /* 0x000fea000b800000 */
[----:B------:R-:W0:Y:S01]  /*0950*/  LDCU UR7, c[0x0][0x390] ;  /* 0x00007200ff0777ac */ /* 0x000e220008000800 */
[----:B------:R-:W-:Y:S01]  /*0960*/  VIADD R2, R7, UR6 ;  /* 0x0000000607027c36 */ /* 0x000fe20008000000 */
[----:B------:R-:W1:Y:S03]  /*0970*/  LDCU.64 UR14, c[0x0][0x380] ;  /* 0x00007000ff0e77ac */ /* 0x000e660008000a00 */
[C---:B------:R-:W-:Y:S01]  /*0980*/  VIADD R8, R2.reuse, 0x1 ;  /* 0x0000000102087836 */ /* 0x040fe20000000000 */
[----:B0-----:R-:W-:Y:S01]  /*0990*/  ISETP.GE.AND P1, PT, R2, UR7, PT ;  /* 0x0000000702007c0c */ /* 0x001fe2000bf26270 */
[----:B------:R-:W-:-:S03]  /*09a0*/  IMAD R3, R9, UR7, R2 ;  /* 0x0000000709037c24 */ /* 0x000fc6000f8e0202 */
[----:B------:R-:W-:Y:S02]  /*09b0*/  ISETP.GE.AND P2, PT, R8, UR7, PT ;  /* 0x0000000708007c0c */ /* 0x000fe4000bf46270 */
[----:B------:R-:W-:Y:S02]  /*09c0*/  ISETP.GT.AND P1, PT, R2, -0x1, !P1 ;  /* 0xffffffff0200780c */ /* 0x000fe40004f24270 */
[----:B------:R-:W-:Y:S02]  /*09d0*/  ISETP.GT.AND P2, PT, R8, -0x1, !P2 ;  /* 0xffffffff0800780c */ /* 0x000fe40005744270 */
[----:B------:R-:W-:Y:S02]  /*09e0*/  PLOP3.LUT P1, PT, P0, P1, PT, 0x80, 0x8 ;  /* 0x000000000008781c */ /* 0x000fe40000723070 */
[----:B-1----:R-:W-:Y:S02]  /*09f0*/  IADD3 R2, P3, PT, R3, UR14, RZ ;  /* 0x0000000e03027c10 */ /* 0x002fe4000ff7e0ff */
[----:B------:R-:W-:-:S02]  /*0a00*/  PLOP3.LUT P2, PT, P0, P2, PT, 0x80, 0x8 ;  /* 0x000000000008781c */ /* 0x000fc40000745070 */
[----:B------:R-:W-:-:S07]  /*0a10*/  LEA.HI.X.SX32 R3, R3, UR15, 0x1, P3 ;  /* 0x0000000f03037c11 */ /* 0x000fce00098f0eff */
[----:B------:R-:W2:Y:S04]  /*0a20*/  @P1 LDG.E.U8 R8, desc[UR10][R2.64] ;  /* 0x0000000a02081981 */ /* 0x000ea8000c1e1100 */
[----:B------:R-:W3:Y:S01]  /*0a30*/  @P2 LDG.E.U8 R10, desc[UR10][R2.64+0x1] ;  /* 0x0000010a020a2981 */ /* 0x000ee2000c1e1100 */
[----:B------:R-:W-:Y:S01]  /*0a40*/  @P1 VIADD R0, R0, 0x1 ;  /* 0x0000000100001836 */ /* 0x000fe20000000000 */
[----:B------:R-:W-:-:S03]  /*0a50*/  UIADD3 UR6, UPT, UPT, UR6, 0x2, URZ ;  /* 0x0000000206067890 */ /* 0x000fc6000fffe0ff */
[----:B------:R-:W-:Y:S02]  /*0a60*/  @P2 VIADD R0, R0, 0x1 ;  /* 0x0000000100002836 */ /* 0x000fe40000000000 */
[----:B--2---:R-:W-:-:S04]  /*0a70*/  @P1 IMAD.IADD R5, R5, 0x1, R8 ;  /* 0x0000000105051824 */ /* 0x004fc800078e0208 */
[----:B---3--:R-:W-:-:S07]  /*0a80*/  @P2 IMAD.IADD R5, R5, 0x1, R10 ;  /* 0x0000000105052824 */ /* 0x008fce00078e020a */
.L_x_4:
[----:B------:R-:W-:Y:S01]  /*0a90*/  IADD3 R2, PT, PT, R7, UR6, RZ ;  /* 0x0000000607027c10 */ /* 0x000fe2000fffe0ff */
[----:B------:R-:W-:Y:S03]  /*0aa0*/  BSSY.RECONVERGENT B0, `(.L_x_5) ;  /* 0x000000c000007945 */ /* 0x000fe60003800200 */
[----:B------:R-:W-:-:S04]  /*0ab0*/  ISETP.GE.AND P1, PT, R2, UR12, PT ;  /* 0x0000000c02007c0c */ /* 0x000fc8000bf26270 */
[----:B------:R-:W-:-:S04]  /*0ac0*/  ISETP.GT.AND P1, PT, R2, -0x1, !P1 ;  /* 0xffffffff0200780c */ /* 0x000fc80004f24270 */
[----:B------:R-:W-:-:S13]  /*0ad0*/  PLOP3.LUT P1, PT, P0, P1, PT, 0x80, 0x8 ;  /* 0x000000000008781c */ /* 0x000fda0000723070 */
[----:B------:R-:W-:Y:S05]  /*0ae0*/  @!P1 BRA `(.L_x_6) ;  /* 0x00000000001c9947 */ /* 0x000fea0003800000 */
[----:B------:R-:W0:Y:S01]  /*0af0*/  LDCU.64 UR6, c[0x0][0x380] ;  /* 0x00007000ff0677ac */ /* 0x000e220008000a00 */
[----:B------:R-:W-:-:S05]  /*0b00*/  IMAD R9, R9, UR12, R2 ;  /* 0x0000000c09097c24 */ /* 0x000fca000f8e0202 */
[----:B0-----:R-:W-:-:S04]  /*0b10*/  IADD3 R2, P0, PT, R9, UR6, RZ ;  /* 0x0000000609027c10 */ /* 0x001fc8000ff1e0ff */
[----:B------:R-:W-:-:S05]  /*0b20*/  LEA.HI.X.SX32 R3, R9, UR7, 0x1, P0 ;  /* 0x0000000709037c11 */ /* 0x000fca00080f0eff */
[----:B------:R-:W2:Y:S01]  /*0b30*/  LDG.E.U8 R2, desc[UR10][R2.64] ;  /* 0x0000000a02027981 */ /* 0x000ea2000c1e1100 */
[----:B------:R-:W-:Y:S02]  /*0b40*/  VIADD R0, R0, 0x1 ;  /* 0x0000000100007836 */ /* 0x000fe40000000000 */
[----:B--2---:R-:W-:-:S07]  /*0b50*/  IMAD.IADD R5, R5, 0x1, R2 ;  /* 0x0000000105057824 */ /* 0x004fce00078e0202 */
.L_x_6:
[----:B------:R-:W-:Y:S05]  /*0b60*/  BSYNC.RECONVERGENT B0 ;  /* 0x0000000000007941 */ /* 0x000fea0003800200 */
.L_x_5:
[----:B------:R-:W-:Y:S05]  /*0b70*/  BRA.U UP0, `(.L_x_7) ;  /* 0xfffffff500907547 */ /* 0x000fea000b83ffff */
[-C--:B------:R-:W-:Y:S02]  /*0b80*/  IABS R9, R0.reuse ;  /* 0x0000000000097213 */ /* 0x080fe40000000000 */
[----:B------:R-:W-:Y:S02]  /*0b90*/  IABS R10, R5 ;  /* 0x00000005000a7213 */ /* 0x000fe40000000000 */
[----:B------:R-:W0:Y:S01]  /*0ba0*/  I2F.RP R6, R9 ;  /* 0x0000000900067306 */ /* 0x000e220000209400 */
[-C--:B------:R-:W-:Y:S02]  /*0bb0*/  IABS R12, R0.reuse ;  /* 0x00000000000c7213 */ /* 0x080fe40000000000 */
[----:B------:R-:W-:-:S04]  /*0bc0*/  LOP3.LUT R5, R5, R0, RZ, 0x3c, !PT ;  /* 0x0000000005057212 */ /* 0x000fc800078e3cff */
[----:B------:R-:W-:Y:S01]  /*0bd0*/  ISETP.GE.AND P2, PT, R5, RZ, PT ;  /* 0x000000ff0500720c */ /* 0x000fe20003f46270 */
[----:B0-----:R-:W0:Y:S02]  /*0be0*/  MUFU.RCP R6, R6 ;  /* 0x0000000600067308 */ /* 0x001e240000001000 */
[----:B0-----:R-:W-:Y:S02]  /*0bf0*/  VIADD R2, R6, 0xffffffe ;  /* 0x0ffffffe06027836 */ /* 0x001fe40000000000 */
[----:B------:R-:W-:-:S04]  /*0c00*/  IMAD.MOV R6, RZ, RZ, -R12 ;  /* 0x000000ffff067224 */ /* 0x000fc800078e0a0c */
[----:B------:R0:W1:Y:S02]  /*0c10*/  F2I.FTZ.U32.TRUNC.NTZ R3, R2 ;  /* 0x0000000200037305 */ /* 0x000064000021f000 */
[----:B0-----:R-:W-:Y:S02]  /*0c20*/  IMAD.MOV.U32 R2, RZ, RZ, RZ ;  /* 0x000000ffff027224 */ /* 0x001fe400078e00ff */
[----:B-1----:R-:W-:-:S04]  /*0c30*/  IMAD.MOV R8, RZ, RZ, -R3 ;  /* 0x000000ffff087224 */ /* 0x002fc800078e0a03 */
[----:B------:R-:W-:Y:S02]  /*0c40*/  IMAD R11, R8, R9, RZ ;  /* 0x00000009080b7224 */ /* 0x000fe400078e02ff */
[----:B------:R-:W-:Y:S02]  /*0c50*/  IMAD.MOV.U32 R8, RZ, RZ, R10 ;  /* 0x000000ffff087224 */ /* 0x000fe400078e000a */
[----:B------:R-:W-:-:S06]  /*0c60*/  IMAD.HI.U32 R3, R3, R11, R2 ;  /* 0x0000000b03037227 */ /* 0x000fcc00078e0002 */
[----:B------:R-:W-:-:S04]  /*0c70*/  IMAD.HI.U32 R3, R3, R8, RZ ;  /* 0x0000000803037227 */ /* 0x000fc800078e00ff */
[----:B------:R-:W-:-:S05]  /*0c80*/  IMAD R2, R3, R6, R8 ;  /* 0x0000000603027224 */ /* 0x000fca00078e0208 */
[----:B------:R-:W-:-:S13]  /*0c90*/  ISETP.GT.U32.AND P1, PT, R9, R2, PT ;  /* 0x000000020900720c */ /* 0x000fda0003f24070 */
[----:B------:R-:W-:Y:S02]  /*0ca0*/  @!P1 IMAD.IADD R2, R2, 0x1, -R9 ;  /* 0x0000000102029824 */ /* 0x000fe400078e0a09 */
[----:B------:R-:W-:Y:S01]  /*0cb0*/  @!P1 VIADD R3, R3, 0x1 ;  /* 0x0000000103039836 */ /* 0x000fe20000000000 */
[----:B------:R-:W-:Y:S02]  /*0cc0*/  ISETP.NE.AND P1, PT, R0, RZ, PT ;  /* 0x000000ff0000720c */ /* 0x000fe40003f25270 */
[----:B------:R-:W-:-:S13]  /*0cd0*/  ISETP.GE.U32.AND P0, PT, R2, R9, PT ;  /* 0x000000090200720c */ /* 0x000fda0003f06070 */
[----:B------:R-:W-:-:S04]  /*0ce0*/  @P0 VIADD R3, R3, 0x1 ;  /* 0x0000000103030836 */ /* 0x000fc80000000000 */
[----:B------:R-:W-:-:S04]  /*0cf0*/  IMAD.MOV.U32 R5, RZ, RZ, R3 ;  /* 0x000000ffff057224 */ /* 0x000fc800078e0003 */
[----:B------:R-:W-:Y:S01]  /*0d00*/  @!P2 IMAD.MOV R5, RZ, RZ, -R5 ;  /* 0x000000ffff05a224 */ /* 0x000fe200078e0a05 */
[----:B------:R-:W-:-:S07]  /*0d10*/  @!P1 LOP3.LUT R5, RZ, R0, RZ, 0x33, !PT ;  /* 0x00000000ff059212 */ /* 0x000fce00078e33ff */
.L_x_0:
[----:B------:R-:W0:Y:S01]  /*0d20*/  LDCU.64 UR4, c[0x0][0x388] ;  /* 0x00007100ff0477ac */ /* 0x000e220008000a00 */
[----:B------:R-:W-:-:S05]  /*0d30*/  IMAD R4, R4, UR12, R7 ;  /* 0x0000000c04047c24 */ /* 0x000fca000f8e0207 */
[----:B0-----:R-:W-:-:S04]  /*0d40*/  IADD3 R2, P0, PT, R4, UR4, RZ ;  /* 0x0000000404027c10 */ /* 0x001fc8000ff1e0ff */
[----:B------:R-:W-:-:S05]  /*0d50*/  LEA.HI.X.SX32 R3, R4, UR5, 0x1, P0 ;  /* 0x0000000504037c11 */ /* 0x000fca00080f0eff */
[----:B------:R-:W-:Y:S01]  /*0d60*/  STG.E.U8 desc[UR10][R2.64], R5 ;  /* 0x0000000502007986 */ /* 0x000fe2000c10110a */
[----:B------:R-:W-:Y:S05]  /*0d70*/  EXIT ;  /* 0x000000000000794d */ /* 0x000fea0003800000 */
.L_x_8:
[----:B------:R-:W-:-:S00]  /*0d80*/  BRA `(.L_x_8) ;  /* 0xfffffffc00fc7947 */ /* 0x000fc0000383ffff */
[----:B------:R-:W-:-:S00]  /*0d90*/  NOP ;  /* 0x0000000000007918 */ /* 0x000fc00000000000 */
        /* <DEDUP_REMOVED lines=14> */
.L_x_9:


//--------------------- .nv.shared.reserved.0     --------------------------
	.section	.nv.shared.reserved.0,"aw",@nobits
	.weak		__nv_reservedSMEM_offset_0_alias
	.size		__nv_reservedSMEM_offset_0_alias, 0, 64
	.other		__nv_reservedSMEM_offset_0_alias,@"STO_CUDA_RESERVED_SHARED STV_DEFAULT"
__nv_reservedSMEM_offset_0_alias:
	.zero		0
	.zero		64


//--------------------- .nv.constant0._Z10blurKernelPhS_iii --------------------------
	.section	.nv.constant0._Z10blurKernelPhS_iii,"a",@progbits
	.sectionflags	@""
	.align	4
.nv.constant0._Z10blurKernelPhS_iii:
	.zero		924


//--------------------- SYMBOLS --------------------------

	.type		.nv.reservedSmem.offset0,@object
	.size		.nv.reservedSmem.offset0,0x4
